	.headerflags	@"EF_CUDA_TEXMODE_UNIFIED EF_CUDA_64BIT_ADDRESS EF_CUDA_ACCELERATORS EF_CUDA_SM90 EF_CUDA_VIRTUAL_SM(EF_CUDA_SM90)"
	.elftype	@"ET_EXEC"


//--------------------- .nv.info                  --------------------------
	.section	.nv.info,"",@"SHT_CUDA_INFO"
	.align	4


	//----- nvinfo : EIATTR_REGCOUNT
	.align		4
        /*0000*/ 	.byte	0x04, 0x2f
        /*0002*/ 	.short	(.L_1 - .L_0)
	.align		4
.L_0:
        /*0004*/ 	.word	index@(triton_poi_fused__unsafe_index_add_convolution_mul_sub_56)
        /*0008*/ 	.word	0x00000020


	//----- nvinfo : EIATTR_MIN_STACK_SIZE
	.align		4
.L_1:
        /*000c*/ 	.byte	0x04, 0x12
        /*000e*/ 	.short	(.L_3 - .L_2)
	.align		4
.L_2:
        /*0010*/ 	.word	index@(triton_poi_fused__unsafe_index_add_convolution_mul_sub_56)
        /*0014*/ 	.word	0x00000000


	//----- nvinfo : EIATTR_FRAME_SIZE
	.align		4
.L_3:
        /*0018*/ 	.byte	0x04, 0x11
        /*001a*/ 	.short	(.L_5 - .L_4)
	.align		4
.L_4:
        /*001c*/ 	.word	index@(triton_poi_fused__unsafe_index_add_convolution_mul_sub_56)
        /*0020*/ 	.word	0x00000000


	//----- nvinfo : EIATTR_MIN_STACK_SIZE
	.align		4
.L_5:
        /*0024*/ 	.byte	0x04, 0x12
        /*0026*/ 	.short	(.L_7 - .L_6)
	.align		4
.L_6:
        /*0028*/ 	.word	index@(triton_poi_fused__unsafe_index_add_convolution_mul_sub_56)
        /*002c*/ 	.word	0x00000000
.L_7:


//--------------------- .nv.info.triton_poi_fused__unsafe_index_add_convolution_mul_sub_56 --------------------------
	.section	.nv.info.triton_poi_fused__unsafe_index_add_convolution_mul_sub_56,"",@"SHT_CUDA_INFO"
	.sectionflags	@""
	.align	4


	//----- nvinfo : EIATTR_CUDA_API_VERSION
	.align		4
        /*0000*/ 	.byte	0x04, 0x37
        /*0002*/ 	.short	(.L_9 - .L_8)
.L_8:
        /*0004*/ 	.word	0x0000007c


	//----- nvinfo : EIATTR_KPARAM_INFO
	.align		4
.L_9:
        /*0008*/ 	.byte	0x04, 0x17
        /*000a*/ 	.short	(.L_11 - .L_10)
.L_10:
        /*000c*/ 	.word	0x00000000
        /*0010*/ 	.short	0x0009
        /*0012*/ 	.short	0x0048
        /*0014*/ 	.byte	0x00, 0xf0, 0x11, 0x00


	//----- nvinfo : EIATTR_KPARAM_INFO
	.align		4
.L_11:
        /*0018*/ 	.byte	0x04, 0x17
        /*001a*/ 	.short	(.L_13 - .L_12)
.L_12:
        /*001c*/ 	.word	0x00000000
        /*0020*/ 	.short	0x0008
        /*0022*/ 	.short	0x0040
        /*0024*/ 	.byte	0x00, 0xf4, 0x21, 0x00


	//----- nvinfo : EIATTR_KPARAM_INFO
	.align		4
.L_13:
        /*0028*/ 	.byte	0x04, 0x17
        /*002a*/ 	.short	(.L_15 - .L_14)
.L_14:
        /*002c*/ 	.word	0x00000000
        /*0030*/ 	.short	0x0007
        /*0032*/ 	.short	0x0038
        /*0034*/ 	.byte	0x00, 0xf4, 0x21, 0x00


	//----- nvinfo : EIATTR_KPARAM_INFO
	.align		4
.L_15:
        /*0038*/ 	.byte	0x04, 0x17
        /*003a*/ 	.short	(.L_17 - .L_16)
.L_16:
        /*003c*/ 	.word	0x00000000
        /*0040*/ 	.short	0x0006
        /*0042*/ 	.short	0x0030
        /*0044*/ 	.byte	0x00, 0xf4, 0x21, 0x00


	//----- nvinfo : EIATTR_KPARAM_INFO
	.align		4
.L_17:
        /*0048*/ 	.byte	0x04, 0x17
        /*004a*/ 	.short	(.L_19 - .L_18)
.L_18:
        /*004c*/ 	.word	0x00000000
        /*0050*/ 	.short	0x0005
        /*0052*/ 	.short	0x0028
        /*0054*/ 	.byte	0x00, 0xf4, 0x21, 0x00


	//----- nvinfo : EIATTR_KPARAM_INFO
	.align		4
.L_19:
        /*0058*/ 	.byte	0x04, 0x17
        /*005a*/ 	.short	(.L_21 - .L_20)
.L_20:
        /*005c*/ 	.word	0x00000000
        /*0060*/ 	.short	0x0004
        /*0062*/ 	.short	0x0020
        /*0064*/ 	.byte	0x00, 0xf4, 0x21, 0x00


	//----- nvinfo : EIATTR_KPARAM_INFO
	.align		4
.L_21:
        /*0068*/ 	.byte	0x04, 0x17
        /*006a*/ 	.short	(.L_23 - .L_22)
.L_22:
        /*006c*/ 	.word	0x00000000
        /*0070*/ 	.short	0x0003
        /*0072*/ 	.short	0x0018
        /*0074*/ 	.byte	0x00, 0xf4, 0x21, 0x00


	//----- nvinfo : EIATTR_KPARAM_INFO
	.align		4
.L_23:
        /*0078*/ 	.byte	0x04, 0x17
        /*007a*/ 	.short	(.L_25 - .L_24)
.L_24:
        /*007c*/ 	.word	0x00000000
        /*0080*/ 	.short	0x0002
        /*0082*/ 	.short	0x0010
        /*0084*/ 	.byte	0x00, 0xf4, 0x21, 0x00


	//----- nvinfo : EIATTR_KPARAM_INFO
	.align		4
.L_25:
        /*0088*/ 	.byte	0x04, 0x17
        /*008a*/ 	.short	(.L_27 - .L_26)
.L_26:
        /*008c*/ 	.word	0x00000000
        /*0090*/ 	.short	0x0001
        /*0092*/ 	.short	0x0008
        /*0094*/ 	.byte	0x00, 0xf4, 0x21, 0x00


	//----- nvinfo : EIATTR_KPARAM_INFO
	.align		4
.L_27:
        /*0098*/ 	.byte	0x04, 0x17
        /*009a*/ 	.short	(.L_29 - .L_28)
.L_28:
        /*009c*/ 	.word	0x00000000
        /*00a0*/ 	.short	0x0000
        /*00a2*/ 	.short	0x0000
        /*00a4*/ 	.byte	0x00, 0xf4, 0x21, 0x00


	//----- nvinfo : EIATTR_SPARSE_MMA_MASK
	.align		4
.L_29:
        /*00a8*/ 	.byte	0x03, 0x50
        /*00aa*/ 	.short	0x0000


	//----- nvinfo : EIATTR_MAXREG_COUNT
	.align		4
        /*00ac*/ 	.byte	0x03, 0x1b
        /*00ae*/ 	.short	0x00ff


	//----- nvinfo : EIATTR_EXIT_INSTR_OFFSETS
	.align		4
        /*00b0*/ 	.byte	0x04, 0x1c
        /*00b2*/ 	.short	(.L_31 - .L_30)


	//   ....[0]....
.L_30:
        /*00b4*/ 	.word	0x00000880


	//----- nvinfo : EIATTR_REQNTID
	.align		4
.L_31:
        /*00b8*/ 	.byte	0x04, 0x10
        /*00ba*/ 	.short	(.L_33 - .L_32)
.L_32:
        /*00bc*/ 	.word	0x00000080
        /*00c0*/ 	.word	0x00000001
        /*00c4*/ 	.word	0x00000001


	//----- nvinfo : EIATTR_CBANK_PARAM_SIZE
	.align		4
.L_33:
        /*00c8*/ 	.byte	0x03, 0x19
        /*00ca*/ 	.short	0x004c


	//----- nvinfo : EIATTR_PARAM_CBANK
	.align		4
        /*00cc*/ 	.byte	0x04, 0x0a
        /*00ce*/ 	.short	(.L_35 - .L_34)
	.align		4
.L_34:
        /*00d0*/ 	.word	index@(.nv.constant0.triton_poi_fused__unsafe_index_add_convolution_mul_sub_56)
        /*00d4*/ 	.short	0x0210
        /*00d6*/ 	.short	0x004c


	//----- nvinfo : EIATTR_SW_WAR
	.align		4
.L_35:
        /*00d8*/ 	.byte	0x04, 0x36
        /*00da*/ 	.short	(.L_37 - .L_36)
.L_36:
        /*00dc*/ 	.word	0x00000008
.L_37:


//--------------------- .nv.callgraph             --------------------------
	.section	.nv.callgraph,"",@"SHT_CUDA_CALLGRAPH"
	.align	4
	.sectionentsize	8
	.align		4
        /*0000*/ 	.word	0x00000000
	.align		4
        /*0004*/ 	.word	0xffffffff
	.align		4
        /*0008*/ 	.word	0x00000000
	.align		4
        /*000c*/ 	.word	0xfffffffe
	.align		4
        /*0010*/ 	.word	0x00000000
	.align		4
        /*0014*/ 	.word	0xfffffffd
	.align		4
        /*0018*/ 	.word	0x00000000
	.align		4
        /*001c*/ 	.word	0xfffffffc


//--------------------- .text.triton_poi_fused__unsafe_index_add_convolution_mul_sub_56 --------------------------
	.section	.text.triton_poi_fused__unsafe_index_add_convolution_mul_sub_56,"ax",@progbits
	.align	128
        .global         triton_poi_fused__unsafe_index_add_convolution_mul_sub_56
        .type           triton_poi_fused__unsafe_index_add_convolution_mul_sub_56,@function
        .size           triton_poi_fused__unsafe_index_add_convolution_mul_sub_56,(.L_x_1 - triton_poi_fused__unsafe_index_add_convolution_mul_sub_56)
        .other          triton_poi_fused__unsafe_index_add_convolution_mul_sub_56,@"STO_CUDA_ENTRY STV_DEFAULT"
triton_poi_fused__unsafe_index_add_convolution_mul_sub_56:
.text.triton_poi_fused__unsafe_index_add_convolution_mul_sub_56:
[----:B------:R-:W-:Y:S01]  /*0000*/  LDC R1, c[0x0][0x28] ;  /* 0x00000a00ff017b82 */ /* 0x000fe20000000800 */
[----:B------:R-:W1:Y:S07]  /*0010*/  S2R R2, SR_TID.X ;  /* 0x0000000000027919 */ /* 0x000e6e0000002100 */
[----:B------:R-:W2:Y:S01]  /*0020*/  LDC.64 R16, c[0x0][0x218] ;  /* 0x00008600ff107b82 */ /* 0x000ea20000000a00 */
[----:B------:R-:W-:Y:S01]  /*0030*/  ULDC.64 UR4, c[0x0][0x208] ;  /* 0x0000820000047ab9 */ /* 0x000fe20000000a00 */
[----:B------:R-:W-:Y:S01]  /*0040*/  ULDC.64 UR6, c[0x0][0x228] ;  /* 0x00008a0000067ab9 */ /* 0x000fe20000000a00 */
[----:B------:R-:W3:Y:S05]  /*0050*/  S2R R0, SR_CTAID.X ;  /* 0x0000000000007919 */ /* 0x000eea0000002500 */
[----:B------:R-:W4:Y:S08]  /*0060*/  LDC.64 R12, c[0x0][0x220] ;  /* 0x00008800ff0c7b82 */ /* 0x000f300000000a00 */
[----:B------:R-:W5:Y:S01]  /*0070*/  LDC.64 R6, c[0x0][0x248] ;  /* 0x00009200ff067b82 */ /* 0x000f620000000a00 */
[----:B-1----:R-:W-:-:S05]  /*0080*/  IMAD.SHL.U32 R2, R2, 0x2, RZ ;  /* 0x0000000202027824 */ /* 0x002fca00078e00ff */
[----:B------:R-:W-:-:S05]  /*0090*/  LOP3.LUT R3, R2, 0xfe, RZ, 0xc0, !PT ;  /* 0x000000fe02037812 */ /* 0x000fca00078ec0ff */
[----:B---3--:R-:W-:-:S05]  /*00a0*/  IMAD R2, R0, 0x100, R3 ;  /* 0x0000010000027824 */ /* 0x008fca00078e0203 */
[----:B------:R-:W-:-:S04]  /*00b0*/  SHF.R.S32.HI R3, RZ, 0x1f, R2 ;  /* 0x0000001fff037819 */ /* 0x000fc80000011402 */
[----:B------:R-:W-:-:S04]  /*00c0*/  LEA.HI R4, R3, R2, RZ, 0x6 ;  /* 0x0000000203047211 */ /* 0x000fc800078f30ff */
[----:B------:R-:W-:-:S04]  /*00d0*/  SHF.R.S32.HI R3, RZ, 0x6, R4 ;  /* 0x00000006ff037819 */ /* 0x000fc80000011404 */
[----:B------:R-:W-:-:S04]  /*00e0*/  LEA.HI R5, R3, R3, RZ, 0x6 ;  /* 0x0000000303057211 */ /* 0x000fc800078f30ff */
[----:B------:R-:W-:Y:S02]  /*00f0*/  LOP3.LUT R8, R5, 0xffffffc0, RZ, 0xc0, !PT ;  /* 0xffffffc005087812 */ /* 0x000fe400078ec0ff */
[----:B------:R-:W-:-:S03]  /*0100*/  LOP3.LUT R5, R4, 0xffffffc0, RZ, 0xc0, !PT ;  /* 0xffffffc004057812 */ /* 0x000fc600078ec0ff */
[----:B------:R-:W-:Y:S01]  /*0110*/  IMAD.IADD R3, R3, 0x1, -R8 ;  /* 0x0000000103037824 */ /* 0x000fe200078e0a08 */
[----:B------:R-:W-:Y:S01]  /*0120*/  IADD3 R4, R2, -R5, RZ ;  /* 0x8000000502047210 */ /* 0x000fe20007ffe0ff */
[----:B------:R-:W1:Y:S02]  /*0130*/  LDC.64 R8, c[0x0][0x238] ;  /* 0x00008e00ff087b82 */ /* 0x000e640000000a00 */
[----:B--2---:R-:W-:-:S06]  /*0140*/  IMAD.WIDE R16, R3, 0x8, R16 ;  /* 0x0000000803107825 */ /* 0x004fcc00078e0210 */
[----:B------:R-:W2:Y:S01]  /*0150*/  LDG.E.EL.64 R16, desc[UR4][R16.64] ;  /* 0x0000000410107981 */ /* 0x000ea2000c2e1b00 */
[----:B----4-:R-:W-:-:S04]  /*0160*/  IMAD.WIDE R12, R4, 0x8, R12 ;  /* 0x00000008040c7825 */ /* 0x010fc800078e020c */
[----:B-----5:R-:W-:Y:S02]  /*0170*/  IMAD.WIDE R6, R3, 0x8, R6 ;  /* 0x0000000803067825 */ /* 0x020fe400078e0206 */
[----:B------:R-:W3:Y:S04]  /*0180*/  LDG.E.EL.128 R12, desc[UR4][R12.64] ;  /* 0x000000040c0c7981 */ /* 0x000ee8000c2e1d00 */
[----:B------:R-:W4:Y:S01]  /*0190*/  LDG.E.EL.64 R6, desc[UR4][R6.64] ;  /* 0x0000000406067981 */ /* 0x000f22000c2e1b00 */
[----:B-1----:R-:W-:-:S06]  /*01a0*/  IMAD.WIDE R8, R4, 0x8, R8 ;  /* 0x0000000804087825 */ /* 0x002fcc00078e0208 */
[----:B------:R-:W5:Y:S01]  /*01b0*/  LDG.E.EL.128 R8, desc[UR4][R8.64] ;  /* 0x0000000408087981 */ /* 0x000f62000c2e1d00 */
[----:B--2---:R-:W-:-:S04]  /*01c0*/  SHF.R.U32.HI R5, RZ, 0x1e, R17 ;  /* 0x0000001eff057819 */ /* 0x004fc80000011611 */
[----:B------:R-:W-:Y:S02]  /*01d0*/  LOP3.LUT R5, R5, 0x2, RZ, 0xc0, !PT ;  /* 0x0000000205057812 */ /* 0x000fe400078ec0ff */
[----:B---3--:R-:W-:Y:S02]  /*01e0*/  LEA R23, P1, R12, UR6, 0x2 ;  /* 0x000000060c177c11 */ /* 0x008fe4000f8210ff */
[----:B------:R-:W-:Y:S02]  /*01f0*/  IADD3 R18, P0, R16, R5, RZ ;  /* 0x0000000510127210 */ /* 0x000fe40007f1e0ff */
[----:B------:R-:W-:Y:S02]  /*0200*/  SHF.R.S32.HI R5, RZ, 0x17, R0 ;  /* 0x00000017ff057819 */ /* 0x000fe40000011400 */
[----:B----4-:R-:W-:Y:S01]  /*0210*/  SHF.R.U32.HI R0, RZ, 0x1e, R7 ;  /* 0x0000001eff007819 */ /* 0x010fe20000011607 */
[----:B------:R-:W-:Y:S01]  /*0220*/  IMAD.X R17, RZ, RZ, R17, P0 ;  /* 0x000000ffff117224 */ /* 0x000fe200000e0611 */
[----:B------:R-:W-:-:S02]  /*0230*/  LEA R16, P0, R14, UR6, 0x2 ;  /* 0x000000060e107c11 */ /* 0x000fc4000f8010ff */
[--C-:B------:R-:W-:Y:S02]  /*0240*/  SHF.R.U32.HI R20, RZ, 0x1c, R13.reuse ;  /* 0x0000001cff147819 */ /* 0x100fe4000001160d */
[----:B------:R-:W-:Y:S02]  /*0250*/  LEA.HI.X R12, R12, UR7, R13, 0x2, P1 ;  /* 0x000000070c0c7c11 */ /* 0x000fe400088f140d */
[----:B------:R-:W-:Y:S02]  /*0260*/  SGXT R13, R5, 0x1 ;  /* 0x00000001050d781a */ /* 0x000fe40000000200 */
[--C-:B------:R-:W-:Y:S02]  /*0270*/  SHF.R.U32.HI R19, RZ, 0x1c, R15.reuse ;  /* 0x0000001cff137819 */ /* 0x100fe4000001160f */
[----:B------:R-:W-:Y:S02]  /*0280*/  LEA.HI.X R5, R14, UR7, R15, 0x2, P0 ;  /* 0x000000070e057c11 */ /* 0x000fe400080f140f */
[----:B------:R-:W-:-:S02]  /*0290*/  LOP3.LUT R15, R0, 0x2, RZ, 0xc0, !PT ;  /* 0x00000002000f7812 */ /* 0x000fc400078ec0ff */
[----:B------:R-:W-:Y:S02]  /*02a0*/  LOP3.LUT R0, R20, 0x8, RZ, 0xc0, !PT ;  /* 0x0000000814007812 */ /* 0x000fe400078ec0ff */
[----:B------:R-:W-:Y:S02]  /*02b0*/  IADD3 R20, P2, R6, R15, RZ ;  /* 0x0000000f06147210 */ /* 0x000fe40007f5e0ff */
[----:B------:R-:W1:Y:S01]  /*02c0*/  LDC.64 R14, c[0x0][0x230] ;  /* 0x00008c00ff0e7b82 */ /* 0x000e620000000a00 */
[----:B------:R-:W-:Y:S02]  /*02d0*/  LOP3.LUT R19, R19, 0x8, RZ, 0xc0, !PT ;  /* 0x0000000813137812 */ /* 0x000fe400078ec0ff */
[----:B------:R-:W-:Y:S01]  /*02e0*/  LEA.HI R13, R13, R2, RZ, 0xc ;  /* 0x000000020d0d7211 */ /* 0x000fe200078f60ff */
[----:B------:R-:W-:Y:S01]  /*02f0*/  IMAD.X R21, RZ, RZ, R7, P2 ;  /* 0x000000ffff157224 */ /* 0x000fe200010e0607 */
[----:B------:R-:W-:Y:S02]  /*0300*/  IADD3 R23, P0, R0, R23, RZ ;  /* 0x0000001700177210 */ /* 0x000fe40007f1e0ff */
[----:B------:R-:W-:-:S02]  /*0310*/  IADD3 R19, P1, R19, R16, RZ ;  /* 0x0000001013137210 */ /* 0x000fc40007f3e0ff */
[C---:B------:R-:W-:Y:S01]  /*0320*/  SHF.L.U64.HI R0, R18.reuse, 0x3, R17 ;  /* 0x0000000312007819 */ /* 0x040fe20000010211 */
[----:B------:R-:W-:Y:S01]  /*0330*/  IMAD.X R7, RZ, RZ, R12, P0 ;  /* 0x000000ffff077224 */ /* 0x000fe200000e060c */
[----:B------:R-:W-:Y:S01]  /*0340*/  SHF.R.S32.HI R13, RZ, 0xc, R13 ;  /* 0x0000000cff0d7819 */ /* 0x000fe2000001140d */
[----:B------:R-:W-:Y:S01]  /*0350*/  IMAD.X R5, RZ, RZ, R5, P1 ;  /* 0x000000ffff057224 */ /* 0x000fe200008e0605 */
[----:B------:R-:W-:Y:S02]  /*0360*/  SHF.L.U32 R18, R18, 0x3, RZ ;  /* 0x0000000312127819 */ /* 0x000fe400000006ff */
[----:B------:R-:W-:Y:S02]  /*0370*/  LEA.HI R6, R13, R13, RZ, 0x2 ;  /* 0x0000000d0d067211 */ /* 0x000fe400078f10ff */
[----:B------:R-:W-:Y:S02]  /*0380*/  IADD3 R24, P0, R18, R23, RZ ;  /* 0x0000001712187210 */ /* 0x000fe40007f1e0ff */
[----:B------:R-:W-:-:S02]  /*0390*/  IADD3 R16, P1, R19, R18, RZ ;  /* 0x0000001213107210 */ /* 0x000fc40007f3e0ff */
[C---:B------:R-:W-:Y:S01]  /*03a0*/  SHF.L.U64.HI R12, R20.reuse, 0x3, R21 ;  /* 0x00000003140c7819 */ /* 0x040fe20000010215 */
[----:B------:R-:W-:Y:S01]  /*03b0*/  IMAD.SHL.U32 R20, R20, 0x8, RZ ;  /* 0x0000000814147824 */ /* 0x000fe200078e00ff */
[----:B------:R-:W-:Y:S01]  /*03c0*/  LOP3.LUT R26, R6, 0xfffffffc, RZ, 0xc0, !PT ;  /* 0xfffffffc061a7812 */ /* 0x000fe200078ec0ff */
[----:B------:R-:W-:Y:S01]  /*03d0*/  IMAD.X R25, R0, 0x1, R7, P0 ;  /* 0x0000000100197824 */ /* 0x000fe200000e0607 */
[----:B------:R-:W-:Y:S01]  /*03e0*/  IADD3.X R17, R5, R0, RZ, P1, !PT ;  /* 0x0000000005117210 */ /* 0x000fe20000ffe4ff */
[----:B------:R-:W-:Y:S01]  /*03f0*/  IMAD.SHL.U32 R6, R13, 0x4, RZ ;  /* 0x000000040d067824 */ /* 0x000fe200078e00ff */
[----:B-----5:R-:W-:Y:S02]  /*0400*/  SHF.R.U32.HI R27, RZ, 0x1c, R9 ;  /* 0x0000001cff1b7819 */ /* 0x020fe40000011609 */
[----:B------:R-:W-:Y:S01]  /*0410*/  IADD3 R22, P2, R20, R23, RZ ;  /* 0x0000001714167210 */ /* 0x000fe20007f5e0ff */
[----:B------:R-:W-:Y:S01]  /*0420*/  IMAD.WIDE R24, R6, 0x4, R24 ;  /* 0x0000000406187825 */ /* 0x000fe200078e0218 */
[----:B------:R-:W-:-:S02]  /*0430*/  IADD3 R13, R13, -R26, RZ ;  /* 0x8000001a0d0d7210 */ /* 0x000fc40007ffe0ff */
[----:B------:R-:W-:Y:S01]  /*0440*/  SHF.R.U32.HI R21, RZ, 0x1c, R11 ;  /* 0x0000001cff157819 */ /* 0x000fe2000001160b */
[----:B------:R-:W-:Y:S01]  /*0450*/  IMAD.WIDE R16, R6, 0x4, R16 ;  /* 0x0000000406107825 */ /* 0x000fe200078e0210 */
[----:B------:R-:W-:Y:S02]  /*0460*/  LEA R29, P0, R8, UR6, 0x2 ;  /* 0x00000006081d7c11 */ /* 0x000fe4000f8010ff */
[----:B------:R-:W-:Y:S01]  /*0470*/  LOP3.LUT R27, R27, 0x8, RZ, 0xc0, !PT ;  /* 0x000000081b1b7812 */ /* 0x000fe200078ec0ff */
[----:B------:R-:W-:Y:S01]  /*0480*/  IMAD.X R23, R12, 0x1, R7, P2 ;  /* 0x000000010c177824 */ /* 0x000fe200010e0607 */
[----:B------:R-:W-:Y:S01]  /*0490*/  LEA R28, P2, R10, UR6, 0x2 ;  /* 0x000000060a1c7c11 */ /* 0x000fe2000f8410ff */
[----:B-1----:R-:W-:Y:S01]  /*04a0*/  IMAD.WIDE R14, R13, 0x4, R14 ;  /* 0x000000040d0e7825 */ /* 0x002fe200078e020e */
[----:B------:R1:W2:Y:S01]  /*04b0*/  LDG.E.EL R7, desc[UR4][R24.64] ;  /* 0x0000000418077981 */ /* 0x0002a2000c2e1900 */
[----:B------:R-:W-:Y:S02]  /*04c0*/  LOP3.LUT R21, R21, 0x8, RZ, 0xc0, !PT ;  /* 0x0000000815157812 */ /* 0x000fe400078ec0ff */
[----:B------:R-:W-:Y:S01]  /*04d0*/  IMAD.WIDE R22, R6, 0x4, R22 ;  /* 0x0000000406167825 */ /* 0x000fe200078e0216 */
[----:B------:R3:W4:Y:S01]  /*04e0*/  LDG.E.EL R13, desc[UR4][R16.64] ;  /* 0x00000004100d7981 */ /* 0x000722000c2e1900 */
[----:B------:R-:W-:-:S03]  /*04f0*/  LEA.HI.X R11, R10, UR7, R11, 0x2, P2 ;  /* 0x000000070a0b7c11 */ /* 0x000fc600090f140b */
[----:B------:R5:W2:Y:S01]  /*0500*/  LDG.E.EL R26, desc[UR4][R14.64] ;  /* 0x000000040e1a7981 */ /* 0x000aa2000c2e1900 */
[----:B-1----:R-:W-:-:S03]  /*0510*/  IADD3 R25, P1, R27, R29, RZ ;  /* 0x0000001d1b197210 */ /* 0x002fc60007f3e0ff */
[----:B------:R-:W4:Y:S01]  /*0520*/  LDG.E.EL R22, desc[UR4][R22.64] ;  /* 0x0000000416167981 */ /* 0x000f22000c2e1900 */
[----:B---3--:R-:W-:Y:S02]  /*0530*/  LEA.HI.X R17, R8, UR7, R9, 0x2, P0 ;  /* 0x0000000708117c11 */ /* 0x008fe400080f1409 */
[----:B------:R-:W1:Y:S01]  /*0540*/  LDC.64 R8, c[0x0][0x240] ;  /* 0x00009000ff087b82 */ /* 0x000e620000000a00 */
[----:B------:R-:W-:Y:S02]  /*0550*/  IADD3 R21, P0, R21, R28, RZ ;  /* 0x0000001c15157210 */ /* 0x000fe40007f1e0ff */
[----:B------:R-:W-:Y:S01]  /*0560*/  IMAD.X R17, RZ, RZ, R17, P1 ;  /* 0x000000ffff117224 */ /* 0x000fe200008e0611 */
[----:B------:R-:W-:Y:S02]  /*0570*/  IADD3 R10, P3, R20, R19, RZ ;  /* 0x00000013140a7210 */ /* 0x000fe40007f7e0ff */
[----:B-----5:R-:W-:Y:S02]  /*0580*/  IADD3 R14, P1, R25, R18, RZ ;  /* 0x00000012190e7210 */ /* 0x020fe40007f3e0ff */
[----:B------:R-:W-:-:S02]  /*0590*/  IADD3 R16, P4, R20, R25, RZ ;  /* 0x0000001914107210 */ /* 0x000fc40007f9e0ff */
[----:B------:R-:W-:Y:S01]  /*05a0*/  IADD3 R18, P2, R21, R18, RZ ;  /* 0x0000001215127210 */ /* 0x000fe20007f5e0ff */
[----:B------:R-:W3:Y:S01]  /*05b0*/  LDC.64 R24, c[0x0][0x250] ;  /* 0x00009400ff187b82 */ /* 0x000ee20000000a00 */
[----:B------:R-:W-:Y:S01]  /*05c0*/  IADD3 R20, P5, R20, R21, RZ ;  /* 0x0000001514147210 */ /* 0x000fe20007fbe0ff */
[----:B------:R-:W-:Y:S01]  /*05d0*/  IMAD.X R21, RZ, RZ, R11, P0 ;  /* 0x000000ffff157224 */ /* 0x000fe200000e060b */
[----:B------:R-:W-:Y:S01]  /*05e0*/  IADD3.X R11, R12, R5, RZ, P3, !PT ;  /* 0x000000050c0b7210 */ /* 0x000fe20001ffe4ff */
[----:B------:R-:W-:Y:S02]  /*05f0*/  IMAD.X R15, R17, 0x1, R0, P1 ;  /* 0x00000001110f7824 */ /* 0x000fe400008e0600 */
[C---:B------:R-:W-:Y:S01]  /*0600*/  IMAD.X R17, R12.reuse, 0x1, R17, P4 ;  /* 0x000000010c117824 */ /* 0x040fe200020e0611 */
[----:B------:R-:W-:Y:S01]  /*0610*/  IADD3.X R19, R21, R0, RZ, P2, !PT ;  /* 0x0000000015137210 */ /* 0x000fe200017fe4ff */
[----:B------:R-:W-:Y:S02]  /*0620*/  IMAD.X R21, R12, 0x1, R21, P5 ;  /* 0x000000010c157824 */ /* 0x000fe400028e0615 */
[----:B------:R-:W-:-:S04]  /*0630*/  IMAD.WIDE R14, R6, 0x4, R14 ;  /* 0x00000004060e7825 */ /* 0x000fc800078e020e */
[C---:B------:R-:W-:Y:S02]  /*0640*/  IMAD.WIDE R16, R6.reuse, 0x4, R16 ;  /* 0x0000000406107825 */ /* 0x040fe400078e0210 */
[----:B------:R-:W5:Y:S02]  /*0650*/  LDG.E.EL R15, desc[UR4][R14.64] ;  /* 0x000000040e0f7981 */ /* 0x000f64000c2e1900 */
[C---:B------:R-:W-:Y:S02]  /*0660*/  IMAD.WIDE R10, R6.reuse, 0x4, R10 ;  /* 0x00000004060a7825 */ /* 0x040fe400078e020a */
[----:B------:R-:W5:Y:S02]  /*0670*/  LDG.E.EL R17, desc[UR4][R16.64] ;  /* 0x0000000410117981 */ /* 0x000f64000c2e1900 */
[C---:B------:R-:W-:Y:S02]  /*0680*/  IMAD.WIDE R18, R6.reuse, 0x4, R18 ;  /* 0x0000000406127825 */ /* 0x040fe400078e0212 */
[----:B------:R1:W5:Y:S02]  /*0690*/  LDG.E.EL R11, desc[UR4][R10.64] ;  /* 0x000000040a0b7981 */ /* 0x000364000c2e1900 */
[----:B------:R-:W-:-:S02]  /*06a0*/  IMAD.WIDE R20, R6, 0x4, R20 ;  /* 0x0000000406147825 */ /* 0x000fc400078e0214 */
[----:B------:R-:W5:Y:S02]  /*06b0*/  LDG.E.EL R19, desc[UR4][R18.64] ;  /* 0x0000000412137981 */ /* 0x000f64000c2e1900 */
[----:B-1----:R-:W-:Y:S02]  /*06c0*/  IMAD.WIDE R4, R4, 0x4, R8 ;  /* 0x0000000404047825 */ /* 0x002fe400078e0208 */
[----:B------:R-:W5:Y:S01]  /*06d0*/  LDG.E.EL R21, desc[UR4][R20.64] ;  /* 0x0000000414157981 */ /* 0x000f62000c2e1900 */
[----:B------:R-:W1:Y:S03]  /*06e0*/  LDC.64 R8, c[0x0][0x210] ;  /* 0x00008400ff087b82 */ /* 0x000e660000000a00 */
[----:B------:R-:W5:Y:S01]  /*06f0*/  LDG.E.EL.64 R4, desc[UR4][R4.64] ;  /* 0x0000000404047981 */ /* 0x000f62000c2e1b00 */
[----:B---3--:R-:W-:-:S05]  /*0700*/  IMAD.WIDE R24, R3, 0x4, R24 ;  /* 0x0000000403187825 */ /* 0x008fca00078e0218 */
[----:B------:R-:W3:Y:S01]  /*0710*/  LDG.E.EL R0, desc[UR4][R24.64] ;  /* 0x0000000418007981 */ /* 0x000ee2000c2e1900 */
[----:B-1----:R-:W-:-:S04]  /*0720*/  IMAD.WIDE R8, R2, 0x4, R8 ;  /* 0x0000000402087825 */ /* 0x002fc800078e0208 */
[C---:B--2---:R-:W-:Y:S01]  /*0730*/  FADD R7, R26.reuse, R7 ;  /* 0x000000071a077221 */ /* 0x044fe20000000000 */
[C---:B----4-:R-:W-:Y:S01]  /*0740*/  FADD R12, R26.reuse, R13 ;  /* 0x0000000d1a0c7221 */ /* 0x050fe20000000000 */
[C---:B------:R-:W-:Y:S01]  /*0750*/  FADD R3, R26.reuse, R22 ;  /* 0x000000161a037221 */ /* 0x040fe20000000000 */
[C---:B-----5:R-:W-:Y:S01]  /*0760*/  FADD R6, R26.reuse, R15 ;  /* 0x0000000f1a067221 */ /* 0x060fe20000000000 */
[C---:B0-----:R-:W-:Y:S01]  /*0770*/  FADD R10, R26.reuse, R17 ;  /* 0x000000111a0a7221 */ /* 0x041fe20000000000 */
[C---:B------:R-:W-:Y:S01]  /*0780*/  FADD R14, R26.reuse, R11 ;  /* 0x0000000b1a0e7221 */ /* 0x040fe20000000000 */
[C---:B------:R-:W-:Y:S01]  /*0790*/  FADD R19, R26.reuse, R19 ;  /* 0x000000131a137221 */ /* 0x040fe20000000000 */
[----:B------:R-:W-:Y:S01]  /*07a0*/  FADD R21, R26, R21 ;  /* 0x000000151a157221 */ /* 0x000fe20000000000 */
[----:B------:R-:W-:Y:S01]  /*07b0*/  FADD R6, -R7, R6 ;  /* 0x0000000607067221 */ /* 0x000fe20000000100 */
[----:B------:R-:W-:Y:S01]  /*07c0*/  FADD R10, -R3, R10 ;  /* 0x0000000a030a7221 */ /* 0x000fe20000000100 */
[----:B------:R-:W-:Y:S01]  /*07d0*/  FADD R19, -R12, R19 ;  /* 0x000000130c137221 */ /* 0x000fe20000000100 */
[----:B------:R-:W-:Y:S01]  /*07e0*/  FADD R21, -R14, R21 ;  /* 0x000000150e157221 */ /* 0x000fe20000000100 */
[C---:B------:R-:W-:Y:S01]  /*07f0*/  FFMA R7, R4.reuse, R6, R7 ;  /* 0x0000000604077223 */ /* 0x040fe20000000007 */
[----:B------:R-:W-:Y:S01]  /*0800*/  FFMA R10, R4, R10, R3 ;  /* 0x0000000a040a7223 */ /* 0x000fe20000000003 */
[C---:B------:R-:W-:Y:S01]  /*0810*/  FFMA R19, R5.reuse, R19, R12 ;  /* 0x0000001305137223 */ /* 0x040fe2000000000c */
[----:B------:R-:W-:-:S02]  /*0820*/  FFMA R14, R5, R21, R14 ;  /* 0x00000015050e7223 */ /* 0x000fc4000000000e */
[----:B------:R-:W-:Y:S02]  /*0830*/  FADD R10, -R7, R10 ;  /* 0x0000000a070a7221 */ /* 0x000fe40000000100 */
[----:B------:R-:W-:Y:S02]  /*0840*/  FADD R14, -R19, R14 ;  /* 0x0000000e130e7221 */ /* 0x000fe40000000100 */
[C---:B---3--:R-:W-:Y:S02]  /*0850*/  FFMA R10, R0.reuse, R10, R7 ;  /* 0x0000000a000a7223 */ /* 0x048fe40000000007 */
[----:B------:R-:W-:-:S05]  /*0860*/  FFMA R11, R0, R14, R19 ;  /* 0x0000000e000b7223 */ /* 0x000fca0000000013 */
[----:B------:R-:W-:Y:S01]  /*0870*/  STG.E.64 desc[UR4][R8.64], R10 ;  /* 0x0000000a08007986 */ /* 0x000fe2000c101b04 */
[----:B------:R-:W-:Y:S05]  /*0880*/  EXIT ;  /* 0x000000000000794d */ /* 0x000fea0003800000 */
.L_x_0:
[----:B------:R-:W-:-:S00]  /*0890*/  BRA `(.L_x_0) ;  /* 0xfffffffc00fc7947 */ /* 0x000fc0000383ffff */
[----:B------:R-:W-:-:S00]  /*08a0*/  NOP ;  /* 0x0000000000007918 */ /* 0x000fc00000000000 */
        /* <DEDUP_REMOVED lines=13> */
.L_x_1:


//--------------------- .nv.constant0.triton_poi_fused__unsafe_index_add_convolution_mul_sub_56 --------------------------
	.section	.nv.constant0.triton_poi_fused__unsafe_index_add_convolution_mul_sub_56,"a",@progbits
	.sectionflags	@""
	.align	4
.nv.constant0.triton_poi_fused__unsafe_index_add_convolution_mul_sub_56:
	.zero		604
